	.headerflags	@"EF_CUDA_TEXMODE_UNIFIED EF_CUDA_64BIT_ADDRESS EF_CUDA_ACCELERATORS EF_CUDA_SM90 EF_CUDA_VIRTUAL_SM(EF_CUDA_SM90)"
	.elftype	@"ET_EXEC"


//--------------------- .nv.info                  --------------------------
	.section	.nv.info,"",@"SHT_CUDA_INFO"
	.align	4


	//----- nvinfo : EIATTR_REGCOUNT
	.align		4
        /*0000*/ 	.byte	0x04, 0x2f
        /*0002*/ 	.short	(.L_3 - .L_2)
	.align		4
.L_2:
        /*0004*/ 	.word	index@(triton_poi_fused__native_batch_norm_legit_no_training_relu_10)
        /*0008*/ 	.word	0x00000010


	//----- nvinfo : EIATTR_MIN_STACK_SIZE
	.align		4
.L_3:
        /*000c*/ 	.byte	0x04, 0x12
        /*000e*/ 	.short	(.L_5 - .L_4)
	.align		4
.L_4:
        /*0010*/ 	.word	index@(triton_poi_fused__native_batch_norm_legit_no_training_relu_10)
        /*0014*/ 	.word	0x00000000


	//----- nvinfo : EIATTR_FRAME_SIZE
	.align		4
.L_5:
        /*0018*/ 	.byte	0x04, 0x11
        /*001a*/ 	.short	(.L_7 - .L_6)
	.align		4
.L_6:
        /*001c*/ 	.word	index@(triton_poi_fused__native_batch_norm_legit_no_training_relu_10)
        /*0020*/ 	.word	0x00000000


	//----- nvinfo : EIATTR_MIN_STACK_SIZE
	.align		4
.L_7:
        /*0024*/ 	.byte	0x04, 0x12
        /*0026*/ 	.short	(.L_9 - .L_8)
	.align		4
.L_8:
        /*0028*/ 	.word	index@(triton_poi_fused__native_batch_norm_legit_no_training_relu_10)
        /*002c*/ 	.word	0x00000000
.L_9:


//--------------------- .nv.info.triton_poi_fused__native_batch_norm_legit_no_training_relu_10 --------------------------
	.section	.nv.info.triton_poi_fused__native_batch_norm_legit_no_training_relu_10,"",@"SHT_CUDA_INFO"
	.sectionflags	@""
	.align	4


	//----- nvinfo : EIATTR_CUDA_API_VERSION
	.align		4
        /*0000*/ 	.byte	0x04, 0x37
        /*0002*/ 	.short	(.L_11 - .L_10)
.L_10:
        /*0004*/ 	.word	0x0000007c


	//----- nvinfo : EIATTR_KPARAM_INFO
	.align		4
.L_11:
        /*0008*/ 	.byte	0x04, 0x17
        /*000a*/ 	.short	(.L_13 - .L_12)
.L_12:
        /*000c*/ 	.word	0x00000000
        /*0010*/ 	.short	0x0006
        /*0012*/ 	.short	0x0030
        /*0014*/ 	.byte	0x00, 0xf0, 0x11, 0x00


	//----- nvinfo : EIATTR_KPARAM_INFO
	.align		4
.L_13:
        /*0018*/ 	.byte	0x04, 0x17
        /*001a*/ 	.short	(.L_15 - .L_14)
.L_14:
        /*001c*/ 	.word	0x00000000
        /*0020*/ 	.short	0x0005
        /*0022*/ 	.short	0x0028
        /*0024*/ 	.byte	0x00, 0xf4, 0x21, 0x00


	//----- nvinfo : EIATTR_KPARAM_INFO
	.align		4
.L_15:
        /*0028*/ 	.byte	0x04, 0x17
        /*002a*/ 	.short	(.L_17 - .L_16)
.L_16:
        /*002c*/ 	.word	0x00000000
        /*0030*/ 	.short	0x0004
        /*0032*/ 	.short	0x0020
        /*0034*/ 	.byte	0x00, 0xf4, 0x21, 0x00


	//----- nvinfo : EIATTR_KPARAM_INFO
	.align		4
.L_17:
        /*0038*/ 	.byte	0x04, 0x17
        /*003a*/ 	.short	(.L_19 - .L_18)
.L_18:
        /*003c*/ 	.word	0x00000000
        /*0040*/ 	.short	0x0003
        /*0042*/ 	.short	0x0018
        /*0044*/ 	.byte	0x00, 0xf4, 0x21, 0x00


	//----- nvinfo : EIATTR_KPARAM_INFO
	.align		4
.L_19:
        /*0048*/ 	.byte	0x04, 0x17
        /*004a*/ 	.short	(.L_21 - .L_20)
.L_20:
        /*004c*/ 	.word	0x00000000
        /*0050*/ 	.short	0x0002
        /*0052*/ 	.short	0x0010
        /*0054*/ 	.byte	0x00, 0xf4, 0x21, 0x00


	//----- nvinfo : EIATTR_KPARAM_INFO
	.align		4
.L_21:
        /*0058*/ 	.byte	0x04, 0x17
        /*005a*/ 	.short	(.L_23 - .L_22)
.L_22:
        /*005c*/ 	.word	0x00000000
        /*0060*/ 	.short	0x0001
        /*0062*/ 	.short	0x0008
        /*0064*/ 	.byte	0x00, 0xf4, 0x21, 0x00


	//----- nvinfo : EIATTR_KPARAM_INFO
	.align		4
.L_23:
        /*0068*/ 	.byte	0x04, 0x17
        /*006a*/ 	.short	(.L_25 - .L_24)
.L_24:
        /*006c*/ 	.word	0x00000000
        /*0070*/ 	.short	0x0000
        /*0072*/ 	.short	0x0000
        /*0074*/ 	.byte	0x00, 0xf4, 0x21, 0x00


	//----- nvinfo : EIATTR_SPARSE_MMA_MASK
	.align		4
.L_25:
        /*0078*/ 	.byte	0x03, 0x50
        /*007a*/ 	.short	0x0000


	//----- nvinfo : EIATTR_MAXREG_COUNT
	.align		4
        /*007c*/ 	.byte	0x03, 0x1b
        /*007e*/ 	.short	0x00ff


	//----- nvinfo : EIATTR_EXIT_INSTR_OFFSETS
	.align		4
        /*0080*/ 	.byte	0x04, 0x1c
        /*0082*/ 	.short	(.L_27 - .L_26)


	//   ....[0]....
.L_26:
        /*0084*/ 	.word	0x00000300


	//----- nvinfo : EIATTR_REQNTID
	.align		4
.L_27:
        /*0088*/ 	.byte	0x04, 0x10
        /*008a*/ 	.short	(.L_29 - .L_28)
.L_28:
        /*008c*/ 	.word	0x00000080
        /*0090*/ 	.word	0x00000001
        /*0094*/ 	.word	0x00000001


	//----- nvinfo : EIATTR_CBANK_PARAM_SIZE
	.align		4
.L_29:
        /*0098*/ 	.byte	0x03, 0x19
        /*009a*/ 	.short	0x0034


	//----- nvinfo : EIATTR_PARAM_CBANK
	.align		4
        /*009c*/ 	.byte	0x04, 0x0a
        /*009e*/ 	.short	(.L_31 - .L_30)
	.align		4
.L_30:
        /*00a0*/ 	.word	index@(.nv.constant0.triton_poi_fused__native_batch_norm_legit_no_training_relu_10)
        /*00a4*/ 	.short	0x0210
        /*00a6*/ 	.short	0x0034


	//----- nvinfo : EIATTR_SW_WAR
	.align		4
.L_31:
        /*00a8*/ 	.byte	0x04, 0x36
        /*00aa*/ 	.short	(.L_33 - .L_32)
.L_32:
        /*00ac*/ 	.word	0x00000008
.L_33:


//--------------------- .nv.callgraph             --------------------------
	.section	.nv.callgraph,"",@"SHT_CUDA_CALLGRAPH"
	.align	4
	.sectionentsize	8
	.align		4
        /*0000*/ 	.word	0x00000000
	.align		4
        /*0004*/ 	.word	0xffffffff
	.align		4
        /*0008*/ 	.word	0x00000000
	.align		4
        /*000c*/ 	.word	0xfffffffe
	.align		4
        /*0010*/ 	.word	0x00000000
	.align		4
        /*0014*/ 	.word	0xfffffffd
	.align		4
        /*0018*/ 	.word	0x00000000
	.align		4
        /*001c*/ 	.word	0xfffffffc


//--------------------- .nv.constant4             --------------------------
	.section	.nv.constant4,"a",@progbits
	.align	8
	.align		8
.nv.constant4:
        /*0000*/ 	.dword	_$_str
	.align		8
        /*0008*/ 	.dword	_$_str_$_2


//--------------------- .text.triton_poi_fused__native_batch_norm_legit_no_training_relu_10 --------------------------
	.section	.text.triton_poi_fused__native_batch_norm_legit_no_training_relu_10,"ax",@progbits
	.align	128
        .global         triton_poi_fused__native_batch_norm_legit_no_training_relu_10
        .type           triton_poi_fused__native_batch_norm_legit_no_training_relu_10,@function
        .size           triton_poi_fused__native_batch_norm_legit_no_training_relu_10,(.L_x_1 - triton_poi_fused__native_batch_norm_legit_no_training_relu_10)
        .other          triton_poi_fused__native_batch_norm_legit_no_training_relu_10,@"STO_CUDA_ENTRY STV_DEFAULT"
triton_poi_fused__native_batch_norm_legit_no_training_relu_10:
.text.triton_poi_fused__native_batch_norm_legit_no_training_relu_10:
[----:B------:R-:W-:Y:S01]  /*0000*/  LDC R1, c[0x0][0x28] ;  /* 0x00000a00ff017b82 */ /* 0x000fe20000000800 */
[----:B------:R-:W1:Y:S07]  /*0010*/  S2R R0, SR_TID.X ;  /* 0x0000000000007919 */ /* 0x000e6e0000002100 */
[----:B------:R-:W2:Y:S01]  /*0020*/  LDC.64 R6, c[0x0][0x220] ;  /* 0x00008800ff067b82 */ /* 0x000ea20000000a00 */
[----:B------:R-:W-:Y:S01]  /*0030*/  ULDC.64 UR4, c[0x0][0x208] ;  /* 0x0000820000047ab9 */ /* 0x000fe20000000a00 */
[----:B------:R-:W3:Y:S06]  /*0040*/  S2R R3, SR_CTAID.X ;  /* 0x0000000000037919 */ /* 0x000eec0000002500 */
[----:B------:R-:W4:Y:S08]  /*0050*/  LDC.64 R4, c[0x0][0x218] ;  /* 0x00008600ff047b82 */ /* 0x000f300000000a00 */
[----:B------:R-:W5:Y:S08]  /*0060*/  LDC.64 R8, c[0x0][0x228] ;  /* 0x00008a00ff087b82 */ /* 0x000f700000000a00 */
[----:B------:R-:W4:Y:S01]  /*0070*/  LDC.64 R10, c[0x0][0x230] ;  /* 0x00008c00ff0a7b82 */ /* 0x000f220000000a00 */
[----:B-1----:R-:W-:-:S02]  /*0080*/  LOP3.LUT R0, R0, 0x7f, RZ, 0xc0, !PT ;  /* 0x0000007f00007812 */ /* 0x002fc400078ec0ff */
[----:B---3--:R-:W-:Y:S02]  /*0090*/  SHF.R.S32.HI R2, RZ, 0x18, R3 ;  /* 0x00000018ff027819 */ /* 0x008fe40000011403 */
[----:B------:R-:W-:Y:S02]  /*00a0*/  LEA R0, R3, R0, 0x7 ;  /* 0x0000000003007211 */ /* 0x000fe400078e38ff */
[----:B------:R-:W-:-:S04]  /*00b0*/  SGXT R3, R2, 0x1 ;  /* 0x000000010203781a */ /* 0x000fc80000000200 */
[----:B------:R-:W-:-:S04]  /*00c0*/  LEA.HI R3, R3, R0, RZ, 0x2 ;  /* 0x0000000003037211 */ /* 0x000fc800078f10ff */
[--C-:B------:R-:W-:Y:S02]  /*00d0*/  SHF.R.S32.HI R2, RZ, 0x2, R3.reuse ;  /* 0x00000002ff027819 */ /* 0x100fe40000011403 */
[----:B------:R-:W-:-:S04]  /*00e0*/  SHF.R.S32.HI R3, RZ, 0x1f, R3 ;  /* 0x0000001fff037819 */ /* 0x000fc80000011403 */
[----:B------:R-:W-:-:S04]  /*00f0*/  LEA.HI R3, R3, R2, RZ, 0x9 ;  /* 0x0000000203037211 */ /* 0x000fc800078f48ff */
[----:B------:R-:W-:-:S04]  /*0100*/  LOP3.LUT R3, R3, 0xfffffe00, RZ, 0xc0, !PT ;  /* 0xfffffe0003037812 */ /* 0x000fc800078ec0ff */
[----:B------:R-:W-:Y:S02]  /*0110*/  IADD3 R13, R2, -R3, RZ ;  /* 0x80000003020d7210 */ /* 0x000fe40007ffe0ff */
[----:B------:R-:W1:Y:S03]  /*0120*/  LDC.64 R2, c[0x0][0x210] ;  /* 0x00008400ff027b82 */ /* 0x000e660000000a00 */
[----:B--2---:R-:W-:-:S06]  /*0130*/  IMAD.WIDE R6, R13, 0x4, R6 ;  /* 0x000000040d067825 */ /* 0x004fcc00078e0206 */
[----:B------:R-:W2:Y:S01]  /*0140*/  LDG.E.EL R6, desc[UR4][R6.64] ;  /* 0x0000000406067981 */ /* 0x000ea2000c2e1900 */
[----:B----4-:R-:W-:-:S04]  /*0150*/  IMAD.WIDE R4, R13, 0x4, R4 ;  /* 0x000000040d047825 */ /* 0x010fc800078e0204 */
[C---:B-----5:R-:W-:Y:S02]  /*0160*/  IMAD.WIDE R8, R13.reuse, 0x4, R8 ;  /* 0x000000040d087825 */ /* 0x060fe400078e0208 */
[----:B------:R3:W4:Y:S02]  /*0170*/  LDG.E.EL R5, desc[UR4][R4.64] ;  /* 0x0000000404057981 */ /* 0x000724000c2e1900 */
[----:B0-----:R-:W-:Y:S02]  /*0180*/  IMAD.WIDE R10, R13, 0x4, R10 ;  /* 0x000000040d0a7825 */ /* 0x001fe400078e020a */
[----:B------:R-:W5:Y:S02]  /*0190*/  LDG.E.EL R8, desc[UR4][R8.64] ;  /* 0x0000000408087981 */ /* 0x000f64000c2e1900 */
[C---:B-1----:R-:W-:Y:S02]  /*01a0*/  IMAD.WIDE R2, R0.reuse, 0x4, R2 ;  /* 0x0000000400027825 */ /* 0x042fe400078e0202 */
[----:B------:R-:W5:Y:S04]  /*01b0*/  LDG.E.EL R11, desc[UR4][R10.64] ;  /* 0x000000040a0b7981 */ /* 0x000f68000c2e1900 */
[----:B------:R0:W4:Y:S01]  /*01c0*/  LDG.E R12, desc[UR4][R2.64] ;  /* 0x00000004020c7981 */ /* 0x000122000c1e1900 */
[----:B---3--:R-:W-:Y:S01]  /*01d0*/  HFMA2.MMA R4, -RZ, RZ, 1.625, 0 ;  /* 0x3e800000ff047435 */ /* 0x008fe200000001ff */
[----:B0-----:R-:W0:Y:S02]  /*01e0*/  LDC.64 R2, c[0x0][0x238] ;  /* 0x00008e00ff027b82 */ /* 0x001e240000000a00 */
[----:B0-----:R-:W-:-:S04]  /*01f0*/  IMAD.WIDE R2, R0, 0x4, R2 ;  /* 0x0000000400027825 */ /* 0x001fc800078e0202 */
[----:B--2---:R-:W-:-:S04]  /*0200*/  FADD R6, R6, 9.9999997473787516356e-06 ;  /* 0x3727c5ac06067421 */ /* 0x004fc80000000000 */
[----:B------:R-:W0:Y:S02]  /*0210*/  MUFU.SQRT R7, R6 ;  /* 0x0000000600077308 */ /* 0x000e240000002000 */
[C---:B0-----:R-:W-:Y:S02]  /*0220*/  FSETP.GT.AND P0, PT, R7.reuse, 8.50705917302346158658e+37, PT ;  /* 0x7e8000000700780b */ /* 0x041fe40003f04000 */
[----:B------:R-:W-:-:S11]  /*0230*/  FSETP.GEU.AND P1, PT, R7, 1.175494350822287508e-38, PT ;  /* 0x008000000700780b */ /* 0x000fd60003f2e000 */
[----:B------:R-:W-:-:S04]  /*0240*/  @P0 FMUL R7, R7, 0.25 ;  /* 0x3e80000007070820 */ /* 0x000fc80000400000 */
[----:B------:R-:W-:-:S06]  /*0250*/  @!P1 FMUL R7, R7, 16777216 ;  /* 0x4b80000007079820 */ /* 0x000fcc0000400000 */
[----:B------:R-:W0:Y:S01]  /*0260*/  MUFU.RCP R7, R7 ;  /* 0x0000000700077308 */ /* 0x000e220000001000 */
[----:B------:R-:W-:Y:S01]  /*0270*/  FSEL R4, R4, 1, P0 ;  /* 0x3f80000004047808 */ /* 0x000fe20000000000 */
[----:B----4-:R-:W-:-:S04]  /*0280*/  FADD R5, R12, -R5 ;  /* 0x800000050c057221 */ /* 0x010fc80000000000 */
[----:B------:R-:W-:-:S04]  /*0290*/  @!P1 FMUL R4, R4, 16777216 ;  /* 0x4b80000004049820 */ /* 0x000fc80000400000 */
[----:B0-----:R-:W-:-:S04]  /*02a0*/  FMUL R4, R7, R4 ;  /* 0x0000000407047220 */ /* 0x001fc80000400000 */
[----:B------:R-:W-:-:S04]  /*02b0*/  FMUL R4, R5, R4 ;  /* 0x0000000405047220 */ /* 0x000fc80000400000 */
[----:B-----5:R-:W-:-:S05]  /*02c0*/  FFMA R4, R8, R4, R11 ;  /* 0x0000000408047223 */ /* 0x020fca000000000b */
[----:B------:R-:W-:-:S04]  /*02d0*/  FSETP.GEU.AND P0, PT, R4, RZ, PT ;  /* 0x000000ff0400720b */ /* 0x000fc80003f0e000 */
[----:B------:R-:W-:-:S05]  /*02e0*/  FSEL R5, R4, RZ, P0 ;  /* 0x000000ff04057208 */ /* 0x000fca0000000000 */
[----:B------:R-:W-:Y:S01]  /*02f0*/  STG.E desc[UR4][R2.64], R5 ;  /* 0x0000000502007986 */ /* 0x000fe2000c101904 */
[----:B------:R-:W-:Y:S05]  /*0300*/  EXIT ;  /* 0x000000000000794d */ /* 0x000fea0003800000 */
.L_x_0:
[----:B------:R-:W-:-:S00]  /*0310*/  BRA `(.L_x_0) ;  /* 0xfffffffc00fc7947 */ /* 0x000fc0000383ffff */
[----:B------:R-:W-:-:S00]  /*0320*/  NOP ;  /* 0x0000000000007918 */ /* 0x000fc00000000000 */
        /* <DEDUP_REMOVED lines=13> */
.L_x_1:


//--------------------- .nv.global.init           --------------------------
	.section	.nv.global.init,"aw",@progbits
.nv.global.init:
	.type		_$_str,@object
	.size		_$_str,(_$_str_$_2 - _$_str)
_$_str:
        /*0000*/ 	.byte	0x5f, 0x5f, 0x43, 0x55, 0x44, 0x41, 0x5f, 0x46, 0x54, 0x5a, 0x00
	.type		_$_str_$_2,@object
	.size		_$_str_$_2,(.L_1 - _$_str_$_2)
_$_str_$_2:
        /*000b*/ 	.byte	0x5f, 0x5f, 0x43, 0x55, 0x44, 0x41, 0x5f, 0x50, 0x52, 0x45, 0x43, 0x5f, 0x53, 0x51, 0x52, 0x54
        /*001b*/ 	.byte	0x00
.L_1:


//--------------------- .nv.constant0.triton_poi_fused__native_batch_norm_legit_no_training_relu_10 --------------------------
	.section	.nv.constant0.triton_poi_fused__native_batch_norm_legit_no_training_relu_10,"a",@progbits
	.sectionflags	@""
	.align	4
.nv.constant0.triton_poi_fused__native_batch_norm_legit_no_training_relu_10:
	.zero		580
